//
// Generated by NVIDIA NVVM Compiler
//
// Compiler Build ID: CL-36424714
// Cuda compilation tools, release 13.0, V13.0.88
// Based on NVVM 20.0.0
//

.version 9.0
.target sm_100
.address_size 64

	// .globl	_Z8loop_gpuv
.extern .func  (.param .b32 func_retval0) vprintf
(
	.param .b64 vprintf_param_0,
	.param .b64 vprintf_param_1
)
;
.global .align 1 .b8 $str[33] = {84, 104, 105, 115, 32, 105, 115, 32, 103, 112, 117, 32, 105, 116, 101, 114, 97, 116, 105, 111, 110, 32, 110, 117, 109, 98, 101, 114, 32, 37, 100, 10};

.visible .entry _Z8loop_gpuv()
{
	.local .align 8 .b8 	__local_depot0[8];
	.reg .b64 	%SP;
	.reg .b64 	%SPL;
	.reg .b32 	%r<4>;
	.reg .b64 	%rd<5>;

	mov.u64 	%SPL, __local_depot0;
	cvta.local.u64 	%SP, %SPL;
	add.u64 	%rd1, %SP, 0;
	add.u64 	%rd2, %SPL, 0;
	mov.u32 	%r1, %ctaid.x;
	st.local.u32 	[%rd2], %r1;
	mov.u64 	%rd3, $str;
	cvta.global.u64 	%rd4, %rd3;
	{ // callseq 0, 0
	.param .b64 param0;
	st.param.b64 	[param0], %rd4;
	.param .b64 param1;
	st.param.b64 	[param1], %rd1;
	.param .b32 retval0;
	call.uni (retval0), 
	vprintf, 
	(
	param0, 
	param1
	);
	ld.param.b32 	%r2, [retval0];
	} // callseq 0
	ret;

}


// ===== COMPILED SASS (sm_100) =====

	.target	sm_100

	.elftype	@"ET_EXEC"


//--------------------- .note.nv.tkinfo           --------------------------
	.section	.note.nv.tkinfo,"",@"SHT_NOTE"
	.sectionflags	@"SHF_NOTE_NV_TKINFO"
	.tkinfo
        /*0018*/ 	.word	0x00000002
        /*0030*/ 	.string	""
        /*0030*/ 	.string	"ptxas"
        /*0030*/ 	.string	"Cuda compilation tools, release 13.0, V13.0.88"
        /*0030*/ 	.string	"Build cuda_13.0.r13.0/compiler.36424714_0"
        /*0030*/ 	.string	"-arch sm_100 -m 64 "



//--------------------- .note.nv.cuinfo           --------------------------
	.section	.note.nv.cuinfo,"",@"SHT_NOTE"
	.sectionflags	@"SHF_NOTE_NV_CUINFO"
        /*0018*/ 	.short	0x0002
        /*001a*/ 	.short	0x0064
        /*001c*/ 	.short	0x0082
	.zero		2


//--------------------- .nv.info                  --------------------------
	.section	.nv.info,"",@"SHT_CUDA_INFO"
	.align	4


	//----- nvinfo : EIATTR_REGCOUNT
	.align		4
        /*0000*/ 	.byte	0x04, 0x2f
        /*0002*/ 	.short	(.L_2 - .L_1)
	.align		4
.L_1:
        /*0004*/ 	.word	index@(_Z8loop_gpuv)
        /*0008*/ 	.word	0x00000018


	//----- nvinfo : EIATTR_FRAME_SIZE
	.align		4
.L_2:
        /*000c*/ 	.byte	0x04, 0x11
        /*000e*/ 	.short	(.L_4 - .L_3)
	.align		4
.L_3:
        /*0010*/ 	.word	index@(_Z8loop_gpuv)
        /*0014*/ 	.word	0x00000008


	//----- nvinfo : EIATTR_MIN_STACK_SIZE
	.align		4
.L_4:
        /*0018*/ 	.byte	0x04, 0x12
        /*001a*/ 	.short	(.L_6 - .L_5)
	.align		4
.L_5:
        /*001c*/ 	.word	index@(_Z8loop_gpuv)
        /*0020*/ 	.word	0x00000008
.L_6:


//--------------------- .nv.compat                --------------------------
	.section	.nv.compat,"",@"SHT_CUDA_COMPAT_INFO"
	.align	4
        /*0000*/ 	.byte	0x02, 0x09, 0x00, 0x00, 0x02, 0x02, 0x01, 0x00, 0x02, 0x05, 0x05, 0x00, 0x03, 0x07, 0x01, 0x01
        /*0010*/ 	.byte	0x02, 0x03, 0x00, 0x00, 0x02, 0x06, 0x01, 0x00, 0x04, 0x0b, 0x08, 0x00, 0x09, 0x00, 0x00, 0x00
        /*0020*/ 	.byte	0x00, 0x00, 0x00, 0x00


//--------------------- .nv.info._Z8loop_gpuv     --------------------------
	.section	.nv.info._Z8loop_gpuv,"",@"SHT_CUDA_INFO"
	.sectionflags	@""
	.align	4


	//----- nvinfo : EIATTR_CUDA_API_VERSION
	.align		4
        /*0000*/ 	.byte	0x04, 0x37
        /*0002*/ 	.short	(.L_8 - .L_7)
.L_7:
        /*0004*/ 	.word	0x00000082


	//----- nvinfo : EIATTR_SPARSE_MMA_MASK
	.align		4
.L_8:
        /*0008*/ 	.byte	0x03, 0x50
        /*000a*/ 	.short	0x0000


	//----- nvinfo : EIATTR_MAXREG_COUNT
	.align		4
        /*000c*/ 	.byte	0x03, 0x1b
        /*000e*/ 	.short	0x00ff


	//----- nvinfo : EIATTR_EXTERNS
	.align		4
        /*0010*/ 	.byte	0x04, 0x0f
        /*0012*/ 	.short	(.L_10 - .L_9)


	//   ....[0]....
	.align		4
.L_9:
        /*0014*/ 	.word	index@(vprintf)


	//----- nvinfo : EIATTR_MERCURY_ISA_VERSION
	.align		4
.L_10:
        /*0018*/ 	.byte	0x03, 0x5f
        /*001a*/ 	.short	0x0101


	//----- nvinfo : EIATTR_VRC_CTA_INIT_COUNT
	.align		4
        /*001c*/ 	.byte	0x02, 0x4a
	.zero		1
	.zero		1


	//----- nvinfo : EIATTR_SYSCALL_OFFSETS
	.align		4
        /*0020*/ 	.byte	0x04, 0x46
        /*0022*/ 	.short	(.L_12 - .L_11)


	//   ....[0]....
.L_11:
        /*0024*/ 	.word	0x000000e0


	//----- nvinfo : EIATTR_EXIT_INSTR_OFFSETS
	.align		4
.L_12:
        /*0028*/ 	.byte	0x04, 0x1c
        /*002a*/ 	.short	(.L_14 - .L_13)


	//   ....[0]....
.L_13:
        /*002c*/ 	.word	0x000000f0


	//----- nvinfo : EIATTR_SW_WAR
	.align		4
.L_14:
        /*0030*/ 	.byte	0x04, 0x36
        /*0032*/ 	.short	(.L_16 - .L_15)
.L_15:
        /*0034*/ 	.word	0x00000008
.L_16:


//--------------------- .nv.callgraph             --------------------------
	.section	.nv.callgraph,"",@"SHT_CUDA_CALLGRAPH"
	.align	4
	.sectionentsize	8
	.align		4
        /*0000*/ 	.word	0x00000000
	.align		4
        /*0004*/ 	.word	0xffffffff
	.align		4
        /*0008*/ 	.word	index@(_Z8loop_gpuv)
	.align		4
        /*000c*/ 	.word	index@(vprintf)
	.align		4
        /*0010*/ 	.word	0x00000000
	.align		4
        /*0014*/ 	.word	0xfffffffe
	.align		4
        /*0018*/ 	.word	0x00000000
	.align		4
        /*001c*/ 	.word	0xfffffffd
	.align		4
        /*0020*/ 	.word	0x00000000
	.align		4
        /*0024*/ 	.word	0xfffffffc


//--------------------- .nv.constant4             --------------------------
	.section	.nv.constant4,"a",@progbits
	.align	8
	.align		8
.nv.constant4:
        /*0000*/ 	.dword	vprintf
	.align		8
        /*0008*/ 	.dword	$str


//--------------------- .text._Z8loop_gpuv        --------------------------
	.section	.text._Z8loop_gpuv,"ax",@progbits
	.align	128
        .global         _Z8loop_gpuv
        .type           _Z8loop_gpuv,@function
        .size           _Z8loop_gpuv,(.L_x_2 - _Z8loop_gpuv)
        .other          _Z8loop_gpuv,@"STO_CUDA_ENTRY STV_DEFAULT"
_Z8loop_gpuv:
.text._Z8loop_gpuv:
[----:B------:R-:W0:Y:S01]  /*0000*/  LDC R1, c[0x0][0x37c] ;  /* 0x0000df00ff017b82 */ /* 0x000e220000000800 */
[----:B------:R-:W1:Y:S01]  /*0010*/  S2R R8, SR_CTAID.X ;  /* 0x0000000000087919 */ /* 0x000e620000002500 */
[----:B0-----:R-:W-:Y:S01]  /*0020*/  VIADD R1, R1, 0xfffffff8 ;  /* 0xfffffff801017836 */ /* 0x001fe20000000000 */
[----:B------:R-:W-:Y:S01]  /*0030*/  MOV R0, 0x0 ;  /* 0x0000000000007802 */ /* 0x000fe20000000f00 */
[----:B------:R-:W0:Y:S04]  /*0040*/  LDCU UR4, c[0x0][0x2f8] ;  /* 0x00005f00ff0477ac */ /* 0x000e280008000800 */
[----:B------:R2:W3:Y:S01]  /*0050*/  LDC.64 R2, c[0x4][R0] ;  /* 0x0100000000027b82 */ /* 0x0004e20000000a00 */
[----:B------:R-:W4:Y:S01]  /*0060*/  LDCU.64 UR6, c[0x4][0x8] ;  /* 0x01000100ff0677ac */ /* 0x000f220008000a00 */
[----:B------:R-:W5:Y:S01]  /*0070*/  LDCU UR5, c[0x0][0x2fc] ;  /* 0x00005f80ff0577ac */ /* 0x000f620008000800 */
[----:B0-----:R-:W-:Y:S01]  /*0080*/  IADD3 R6, P0, PT, R1, UR4, RZ ;  /* 0x0000000401067c10 */ /* 0x001fe2000ff1e0ff */
[----:B----4-:R-:W-:Y:S01]  /*0090*/  IMAD.U32 R4, RZ, RZ, UR6 ;  /* 0x00000006ff047e24 */ /* 0x010fe2000f8e00ff */
[----:B------:R-:W-:-:S03]  /*00a0*/  MOV R5, UR7 ;  /* 0x0000000700057c02 */ /* 0x000fc60008000f00 */
[----:B-----5:R-:W-:Y:S01]  /*00b0*/  IMAD.X R7, RZ, RZ, UR5, P0 ;  /* 0x00000005ff077e24 */ /* 0x020fe200080e06ff */
[----:B-1----:R2:W-:Y:S07]  /*00c0*/  STL [R1], R8 ;  /* 0x0000000801007387 */ /* 0x0025ee0000100800 */
[----:B------:R-:W-:-:S07]  /*00d0*/  LEPC R20, `(.L_x_0) ;  /* 0x000000001014794e */ /* 0x000fce0000000000 */
[----:B--23--:R-:W-:Y:S05]  /*00e0*/  CALL.ABS.NOINC R2 ;  /* 0x0000000002007343 */ /* 0x00cfea0003c00000 */
.L_x_0:
[----:B------:R-:W-:Y:S05]  /*00f0*/  EXIT ;  /* 0x000000000000794d */ /* 0x000fea0003800000 */
.L_x_1:
[----:B------:R-:W-:-:S00]  /*0100*/  BRA `(.L_x_1) ;  /* 0xfffffffc00fc7947 */ /* 0x000fc0000383ffff */
[----:B------:R-:W-:-:S00]  /*0110*/  NOP ;  /* 0x0000000000007918 */ /* 0x000fc00000000000 */
        /* <DEDUP_REMOVED lines=14> */
.L_x_2:


//--------------------- .nv.global.init           --------------------------
	.section	.nv.global.init,"aw",@progbits
.nv.global.init:
	.type		$str,@object
	.size		$str,(.L_0 - $str)
$str:
        /*0000*/ 	.byte	0x54, 0x68, 0x69, 0x73, 0x20, 0x69, 0x73, 0x20, 0x67, 0x70, 0x75, 0x20, 0x69, 0x74, 0x65, 0x72
        /*0010*/ 	.byte	0x61, 0x74, 0x69, 0x6f, 0x6e, 0x20, 0x6e, 0x75, 0x6d, 0x62, 0x65, 0x72, 0x20, 0x25, 0x64, 0x0a
        /*0020*/ 	.byte	0x00
.L_0:


//--------------------- .nv.shared.reserved.0     --------------------------
	.section	.nv.shared.reserved.0,"aw",@nobits
	.weak		__nv_reservedSMEM_offset_0_alias
	.size		__nv_reservedSMEM_offset_0_alias, 0, 64
	.other		__nv_reservedSMEM_offset_0_alias,@"STO_CUDA_RESERVED_SHARED STV_DEFAULT"
__nv_reservedSMEM_offset_0_alias:
	.zero		0
	.zero		64


//--------------------- .nv.constant0._Z8loop_gpuv --------------------------
	.section	.nv.constant0._Z8loop_gpuv,"a",@progbits
	.sectionflags	@""
	.align	4
.nv.constant0._Z8loop_gpuv:
	.zero		896


//--------------------- SYMBOLS --------------------------

	.type		.nv.reservedSmem.offset0,@object
	.size		.nv.reservedSmem.offset0,0x4
	.type		vprintf,@function
